	.headerflags	@"EF_CUDA_TEXMODE_UNIFIED EF_CUDA_64BIT_ADDRESS EF_CUDA_ACCELERATORS EF_CUDA_SM90 EF_CUDA_VIRTUAL_SM(EF_CUDA_SM90)"
	.elftype	@"ET_EXEC"


//--------------------- .nv.info                  --------------------------
	.section	.nv.info,"",@"SHT_CUDA_INFO"
	.align	4


	//----- nvinfo : EIATTR_REGCOUNT
	.align		4
        /*0000*/ 	.byte	0x04, 0x2f
        /*0002*/ 	.short	(.L_3 - .L_2)
	.align		4
.L_2:
        /*0004*/ 	.word	index@(triton_poi_fused__native_batch_norm_legit_no_training_add_29)
        /*0008*/ 	.word	0x00000020


	//----- nvinfo : EIATTR_MIN_STACK_SIZE
	.align		4
.L_3:
        /*000c*/ 	.byte	0x04, 0x12
        /*000e*/ 	.short	(.L_5 - .L_4)
	.align		4
.L_4:
        /*0010*/ 	.word	index@(triton_poi_fused__native_batch_norm_legit_no_training_add_29)
        /*0014*/ 	.word	0x00000000


	//----- nvinfo : EIATTR_FRAME_SIZE
	.align		4
.L_5:
        /*0018*/ 	.byte	0x04, 0x11
        /*001a*/ 	.short	(.L_7 - .L_6)
	.align		4
.L_6:
        /*001c*/ 	.word	index@(triton_poi_fused__native_batch_norm_legit_no_training_add_29)
        /*0020*/ 	.word	0x00000000


	//----- nvinfo : EIATTR_MIN_STACK_SIZE
	.align		4
.L_7:
        /*0024*/ 	.byte	0x04, 0x12
        /*0026*/ 	.short	(.L_9 - .L_8)
	.align		4
.L_8:
        /*0028*/ 	.word	index@(triton_poi_fused__native_batch_norm_legit_no_training_add_29)
        /*002c*/ 	.word	0x00000000
.L_9:


//--------------------- .nv.info.triton_poi_fused__native_batch_norm_legit_no_training_add_29 --------------------------
	.section	.nv.info.triton_poi_fused__native_batch_norm_legit_no_training_add_29,"",@"SHT_CUDA_INFO"
	.sectionflags	@""
	.align	4


	//----- nvinfo : EIATTR_CUDA_API_VERSION
	.align		4
        /*0000*/ 	.byte	0x04, 0x37
        /*0002*/ 	.short	(.L_11 - .L_10)
.L_10:
        /*0004*/ 	.word	0x0000007c


	//----- nvinfo : EIATTR_KPARAM_INFO
	.align		4
.L_11:
        /*0008*/ 	.byte	0x04, 0x17
        /*000a*/ 	.short	(.L_13 - .L_12)
.L_12:
        /*000c*/ 	.word	0x00000000
        /*0010*/ 	.short	0x0008
        /*0012*/ 	.short	0x003c
        /*0014*/ 	.byte	0x00, 0xf0, 0x11, 0x00


	//----- nvinfo : EIATTR_KPARAM_INFO
	.align		4
.L_13:
        /*0018*/ 	.byte	0x04, 0x17
        /*001a*/ 	.short	(.L_15 - .L_14)
.L_14:
        /*001c*/ 	.word	0x00000000
        /*0020*/ 	.short	0x0007
        /*0022*/ 	.short	0x0038
        /*0024*/ 	.byte	0x00, 0xf0, 0x11, 0x00


	//----- nvinfo : EIATTR_KPARAM_INFO
	.align		4
.L_15:
        /*0028*/ 	.byte	0x04, 0x17
        /*002a*/ 	.short	(.L_17 - .L_16)
.L_16:
        /*002c*/ 	.word	0x00000000
        /*0030*/ 	.short	0x0006
        /*0032*/ 	.short	0x0030
        /*0034*/ 	.byte	0x00, 0xf4, 0x21, 0x00


	//----- nvinfo : EIATTR_KPARAM_INFO
	.align		4
.L_17:
        /*0038*/ 	.byte	0x04, 0x17
        /*003a*/ 	.short	(.L_19 - .L_18)
.L_18:
        /*003c*/ 	.word	0x00000000
        /*0040*/ 	.short	0x0005
        /*0042*/ 	.short	0x0028
        /*0044*/ 	.byte	0x00, 0xf4, 0x21, 0x00


	//----- nvinfo : EIATTR_KPARAM_INFO
	.align		4
.L_19:
        /*0048*/ 	.byte	0x04, 0x17
        /*004a*/ 	.short	(.L_21 - .L_20)
.L_20:
        /*004c*/ 	.word	0x00000000
        /*0050*/ 	.short	0x0004
        /*0052*/ 	.short	0x0020
        /*0054*/ 	.byte	0x00, 0xf4, 0x21, 0x00


	//----- nvinfo : EIATTR_KPARAM_INFO
	.align		4
.L_21:
        /*0058*/ 	.byte	0x04, 0x17
        /*005a*/ 	.short	(.L_23 - .L_22)
.L_22:
        /*005c*/ 	.word	0x00000000
        /*0060*/ 	.short	0x0003
        /*0062*/ 	.short	0x0018
        /*0064*/ 	.byte	0x00, 0xf4, 0x21, 0x00


	//----- nvinfo : EIATTR_KPARAM_INFO
	.align		4
.L_23:
        /*0068*/ 	.byte	0x04, 0x17
        /*006a*/ 	.short	(.L_25 - .L_24)
.L_24:
        /*006c*/ 	.word	0x00000000
        /*0070*/ 	.short	0x0002
        /*0072*/ 	.short	0x0010
        /*0074*/ 	.byte	0x00, 0xf4, 0x21, 0x00


	//----- nvinfo : EIATTR_KPARAM_INFO
	.align		4
.L_25:
        /*0078*/ 	.byte	0x04, 0x17
        /*007a*/ 	.short	(.L_27 - .L_26)
.L_26:
        /*007c*/ 	.word	0x00000000
        /*0080*/ 	.short	0x0001
        /*0082*/ 	.short	0x0008
        /*0084*/ 	.byte	0x00, 0xf4, 0x21, 0x00


	//----- nvinfo : EIATTR_KPARAM_INFO
	.align		4
.L_27:
        /*0088*/ 	.byte	0x04, 0x17
        /*008a*/ 	.short	(.L_29 - .L_28)
.L_28:
        /*008c*/ 	.word	0x00000000
        /*0090*/ 	.short	0x0000
        /*0092*/ 	.short	0x0000
        /*0094*/ 	.byte	0x00, 0xf4, 0x21, 0x00


	//----- nvinfo : EIATTR_SPARSE_MMA_MASK
	.align		4
.L_29:
        /*0098*/ 	.byte	0x03, 0x50
        /*009a*/ 	.short	0x0000


	//----- nvinfo : EIATTR_MAXREG_COUNT
	.align		4
        /*009c*/ 	.byte	0x03, 0x1b
        /*009e*/ 	.short	0x00ff


	//----- nvinfo : EIATTR_EXIT_INSTR_OFFSETS
	.align		4
        /*00a0*/ 	.byte	0x04, 0x1c
        /*00a2*/ 	.short	(.L_31 - .L_30)


	//   ....[0]....
.L_30:
        /*00a4*/ 	.word	0x00000be0


	//   ....[1]....
        /*00a8*/ 	.word	0x00000c30


	//----- nvinfo : EIATTR_REQNTID
	.align		4
.L_31:
        /*00ac*/ 	.byte	0x04, 0x10
        /*00ae*/ 	.short	(.L_33 - .L_32)
.L_32:
        /*00b0*/ 	.word	0x00000080
        /*00b4*/ 	.word	0x00000001
        /*00b8*/ 	.word	0x00000001


	//----- nvinfo : EIATTR_CBANK_PARAM_SIZE
	.align		4
.L_33:
        /*00bc*/ 	.byte	0x03, 0x19
        /*00be*/ 	.short	0x0040


	//----- nvinfo : EIATTR_PARAM_CBANK
	.align		4
        /*00c0*/ 	.byte	0x04, 0x0a
        /*00c2*/ 	.short	(.L_35 - .L_34)
	.align		4
.L_34:
        /*00c4*/ 	.word	index@(.nv.constant0.triton_poi_fused__native_batch_norm_legit_no_training_add_29)
        /*00c8*/ 	.short	0x0210
        /*00ca*/ 	.short	0x0040


	//----- nvinfo : EIATTR_SW_WAR
	.align		4
.L_35:
        /*00cc*/ 	.byte	0x04, 0x36
        /*00ce*/ 	.short	(.L_37 - .L_36)
.L_36:
        /*00d0*/ 	.word	0x00000008
.L_37:


//--------------------- .nv.callgraph             --------------------------
	.section	.nv.callgraph,"",@"SHT_CUDA_CALLGRAPH"
	.align	4
	.sectionentsize	8
	.align		4
        /*0000*/ 	.word	0x00000000
	.align		4
        /*0004*/ 	.word	0xffffffff
	.align		4
        /*0008*/ 	.word	0x00000000
	.align		4
        /*000c*/ 	.word	0xfffffffe
	.align		4
        /*0010*/ 	.word	0x00000000
	.align		4
        /*0014*/ 	.word	0xfffffffd
	.align		4
        /*0018*/ 	.word	0x00000000
	.align		4
        /*001c*/ 	.word	0xfffffffc


//--------------------- .nv.constant4             --------------------------
	.section	.nv.constant4,"a",@progbits
	.align	8
	.align		8
.nv.constant4:
        /*0000*/ 	.dword	_$_str
	.align		8
        /*0008*/ 	.dword	_$_str_$_2


//--------------------- .text.triton_poi_fused__native_batch_norm_legit_no_training_add_29 --------------------------
	.section	.text.triton_poi_fused__native_batch_norm_legit_no_training_add_29,"ax",@progbits
	.sectionflags	@"SHF_BARRIERS=1"
	.align	128
        .global         triton_poi_fused__native_batch_norm_legit_no_training_add_29
        .type           triton_poi_fused__native_batch_norm_legit_no_training_add_29,@function
        .size           triton_poi_fused__native_batch_norm_legit_no_training_add_29,(.L_x_1 - triton_poi_fused__native_batch_norm_legit_no_training_add_29)
        .other          triton_poi_fused__native_batch_norm_legit_no_training_add_29,@"STO_CUDA_ENTRY STV_DEFAULT"
triton_poi_fused__native_batch_norm_legit_no_training_add_29:
.text.triton_poi_fused__native_batch_norm_legit_no_training_add_29:
[----:B------:R-:W0:Y:S01]  /*0000*/  LDC R1, c[0x0][0x28] ;  /* 0x00000a00ff017b82 */ /* 0x000e220000000800 */
[----:B------:R-:W1:Y:S07]  /*0010*/  S2R R2, SR_CTAID.X ;  /* 0x0000000000027919 */ /* 0x000e6e0000002500 */
[----:B------:R-:W2:Y:S01]  /*0020*/  LDC.64 R26, c[0x0][0x210] ;  /* 0x00008400ff1a7b82 */ /* 0x000ea20000000a00 */
[----:B------:R-:W-:Y:S01]  /*0030*/  CS2R R4, SRZ ;  /* 0x0000000000047805 */ /* 0x000fe2000001ff00 */
[----:B------:R-:W-:Y:S01]  /*0040*/  ULDC.64 UR6, c[0x0][0x208] ;  /* 0x0000820000067ab9 */ /* 0x000fe20000000a00 */
[----:B------:R-:W3:Y:S01]  /*0050*/  S2R R0, SR_TID.X ;  /* 0x0000000000007919 */ /* 0x000ee20000002100 */
[----:B------:R-:W4:Y:S04]  /*0060*/  S2R R3, SR_CTAID.Y ;  /* 0x0000000000037919 */ /* 0x000f280000002600 */
[----:B------:R-:W5:Y:S08]  /*0070*/  LDC.64 R24, c[0x0][0x218] ;  /* 0x00008600ff187b82 */ /* 0x000f700000000a00 */
[----:B------:R-:W5:Y:S01]  /*0080*/  LDC.64 R28, c[0x0][0x220] ;  /* 0x00008800ff1c7b82 */ /* 0x000f620000000a00 */
[----:B-1----:R-:W-:-:S02]  /*0090*/  IMAD.SHL.U32 R2, R2, 0x20, RZ ;  /* 0x0000002002027824 */ /* 0x002fc400078e00ff */
[----:B---3--:R-:W-:Y:S01]  /*00a0*/  IMAD.SHL.U32 R21, R0, 0x4, RZ ;  /* 0x0000000400157824 */ /* 0x008fe200078e00ff */
[----:B------:R-:W-:Y:S01]  /*00b0*/  SHF.R.U32.HI R8, RZ, 0x3, R0 ;  /* 0x00000003ff087819 */ /* 0x000fe20000011600 */
[----:B----4-:R-:W-:-:S03]  /*00c0*/  IMAD.SHL.U32 R3, R3, 0x20, RZ ;  /* 0x0000002003037824 */ /* 0x010fc600078e00ff */
[----:B------:R-:W-:Y:S02]  /*00d0*/  LOP3.LUT R21, R2, 0x1c, R21, 0xf8, !PT ;  /* 0x0000001c02157812 */ /* 0x000fe400078ef815 */
[----:B------:R-:W-:Y:S02]  /*00e0*/  SGXT.U32 R8, R8, 0x4 ;  /* 0x000000040808781a */ /* 0x000fe40000000000 */
[----:B------:R-:W-:Y:S02]  /*00f0*/  ISETP.GE.AND P0, PT, R21, 0x60, PT ;  /* 0x000000601500780c */ /* 0x000fe40003f06270 */
[----:B------:R-:W-:Y:S02]  /*0100*/  LOP3.LUT R6, R3, R8, RZ, 0xfc, !PT ;  /* 0x0000000803067212 */ /* 0x000fe400078efcff */
[----:B------:R-:W-:Y:S02]  /*0110*/  LOP3.LUT R14, R3, 0x10, R8, 0xfe, !PT ;  /* 0x00000010030e7812 */ /* 0x000fe400078efe08 */
[C---:B------:R-:W-:Y:S01]  /*0120*/  ISETP.LT.AND P1, PT, R6.reuse, 0x40, !P0 ;  /* 0x000000400600780c */ /* 0x040fe20004721270 */
[----:B------:R-:W-:Y:S01]  /*0130*/  IMAD R23, R6, 0x60, R21 ;  /* 0x0000006006177824 */ /* 0x000fe200078e0215 */
[----:B------:R-:W-:-:S02]  /*0140*/  CS2R R6, SRZ ;  /* 0x0000000000067805 */ /* 0x000fc4000001ff00 */
[----:B------:R-:W-:Y:S02]  /*0150*/  CS2R R8, SRZ ;  /* 0x0000000000087805 */ /* 0x000fe4000001ff00 */
[----:B------:R-:W-:Y:S01]  /*0160*/  ISETP.LT.AND P2, PT, R14, 0x40, !P0 ;  /* 0x000000400e00780c */ /* 0x000fe20004741270 */
[----:B--2---:R-:W-:Y:S01]  /*0170*/  IMAD.WIDE R16, R23, 0x4, R26 ;  /* 0x0000000417107825 */ /* 0x004fe200078e021a */
[----:B------:R-:W-:-:S03]  /*0180*/  CS2R R10, SRZ ;  /* 0x00000000000a7805 */ /* 0x000fc6000001ff00 */
[----:B-----5:R-:W-:-:S04]  /*0190*/  IMAD.WIDE R22, R23, 0x4, R24 ;  /* 0x0000000417167825 */ /* 0x020fc800078e0218 */
[----:B------:R-:W-:Y:S01]  /*01a0*/  IMAD R19, R14, 0x60, R21 ;  /* 0x000000600e137824 */ /* 0x000fe200078e0215 */
[----:B------:R1:W2:Y:S01]  /*01b0*/  @P1 LDG.E.EL.128 R4, desc[UR6][R16.64] ;  /* 0x0000000610041981 */ /* 0x0002a2000c2e1d00 */
[----:B0-----:R-:W-:Y:S01]  /*01c0*/  IMAD.WIDE R28, R21, 0x4, R28 ;  /* 0x00000004151c7825 */ /* 0x001fe200078e021c */
[----:B------:R-:W-:Y:S02]  /*01d0*/  CS2R R20, SRZ ;  /* 0x0000000000147805 */ /* 0x000fe4000001ff00 */
[----:B------:R-:W-:Y:S01]  /*01e0*/  CS2R R12, SRZ ;  /* 0x00000000000c7805 */ /* 0x000fe2000001ff00 */
[----:B------:R0:W3:Y:S01]  /*01f0*/  @P1 LDG.E.EL.128 R8, desc[UR6][R22.64] ;  /* 0x0000000616081981 */ /* 0x0000e2000c2e1d00 */
[----:B------:R-:W-:Y:S01]  /*0200*/  IMAD.WIDE R26, R19, 0x4, R26 ;  /* 0x00000004131a7825 */ /* 0x000fe200078e021a */
[----:B------:R-:W-:-:S03]  /*0210*/  CS2R R14, SRZ ;  /* 0x00000000000e7805 */ /* 0x000fc6000001ff00 */
[----:B------:R-:W-:Y:S01]  /*0220*/  IMAD.WIDE R24, R19, 0x4, R24 ;  /* 0x0000000413187825 */ /* 0x000fe200078e0218 */
[----:B-1----:R-:W-:Y:S02]  /*0230*/  CS2R R16, SRZ ;  /* 0x0000000000107805 */ /* 0x002fe4000001ff00 */
[----:B------:R-:W-:Y:S01]  /*0240*/  CS2R R18, SRZ ;  /* 0x0000000000127805 */ /* 0x000fe2000001ff00 */
[----:B------:R1:W4:Y:S01]  /*0250*/  @P2 LDG.E.EL.128 R12, desc[UR6][R26.64] ;  /* 0x000000061a0c2981 */ /* 0x000322000c2e1d00 */
[----:B0-----:R-:W-:-:S04]  /*0260*/  CS2R R22, SRZ ;  /* 0x0000000000167805 */ /* 0x001fc8000001ff00 */
[----:B------:R-:W5:Y:S04]  /*0270*/  @P2 LDG.E.EL.128 R16, desc[UR6][R24.64] ;  /* 0x0000000618102981 */ /* 0x000f68000c2e1d00 */
[----:B------:R-:W5:Y:S01]  /*0280*/  @!P0 LDG.E.EL.128 R20, desc[UR6][R28.64] ;  /* 0x000000061c148981 */ /* 0x000f62000c2e1d00 */
[----:B-1----:R-:W0:Y:S01]  /*0290*/  LDC.64 R26, c[0x0][0x228] ;  /* 0x00008a00ff1a7b82 */ /* 0x002e220000000a00 */
[C---:B-----5:R-:W-:Y:S01]  /*02a0*/  FADD R18, -R22.reuse, R18 ;  /* 0x0000001216127221 */ /* 0x060fe20000000100 */
[----:B---3--:R-:W-:Y:S01]  /*02b0*/  FADD R22, -R22, R10 ;  /* 0x0000000a16167221 */ /* 0x008fe20000000100 */
[----:B------:R-:W-:Y:S02]  /*02c0*/  IMAD.SHL.U32 R10, R0, 0x4, RZ ;  /* 0x00000004000a7824 */ /* 0x000fe400078e00ff */
[----:B------:R-:W-:Y:S01]  /*02d0*/  FADD R24, -R21, R17 ;  /* 0x0000001115187221 */ /* 0x000fe20000000100 */
[----:B------:R-:W-:-:S02]  /*02e0*/  FADD R19, -R23, R19 ;  /* 0x0000001317137221 */ /* 0x000fc40000000100 */
[----:B------:R-:W-:Y:S01]  /*02f0*/  LOP3.LUT R17, R2, 0x1c, R10, 0xf8, !PT ;  /* 0x0000001c02117812 */ /* 0x000fe200078ef80a */
[----:B------:R-:W-:Y:S01]  /*0300*/  FADD R23, -R23, R11 ;  /* 0x0000000b17177221 */ /* 0x000fe20000000100 */
[----:B------:R-:W-:Y:S01]  /*0310*/  FADD R21, -R21, R9 ;  /* 0x0000000915157221 */ /* 0x000fe20000000100 */
[----:B------:R-:W-:Y:S01]  /*0320*/  LOP3.LUT R3, R3, 0x1c, R10, 0xf8, !PT ;  /* 0x0000001c03037812 */ /* 0x000fe200078ef80a */
[----:B------:R-:W-:Y:S01]  /*0330*/  FADD R25, -R20, R8 ;  /* 0x0000000814197221 */ /* 0x000fe20000000100 */
[----:B------:R-:W-:Y:S02]  /*0340*/  CS2R R8, SRZ ;  /* 0x0000000000087805 */ /* 0x000fe4000001ff00 */
[----:B------:R-:W-:Y:S01]  /*0350*/  CS2R R10, SRZ ;  /* 0x00000000000a7805 */ /* 0x000fe2000001ff00 */
[----:B0-----:R-:W-:-:S05]  /*0360*/  IMAD.WIDE R26, R17, 0x4, R26 ;  /* 0x00000004111a7825 */ /* 0x001fca00078e021a */
[----:B------:R-:W3:Y:S01]  /*0370*/  @!P0 LDG.E.EL.128 R8, desc[UR6][R26.64] ;  /* 0x000000061a088981 */ /* 0x000ee2000c2e1d00 */
[----:B------:R-:W-:Y:S01]  /*0380*/  FADD R16, -R20, R16 ;  /* 0x0000001014107221 */ /* 0x000fe20000000100 */
[----:B---3--:R-:W-:-:S04]  /*0390*/  FADD R9, R9, 9.9999997473787516356e-06 ;  /* 0x3727c5ac09097421 */ /* 0x008fc80000000000 */
[----:B------:R-:W0:Y:S01]  /*03a0*/  MUFU.SQRT R28, R9 ;  /* 0x00000009001c7308 */ /* 0x000e220000002000 */
[----:B------:R-:W-:Y:S01]  /*03b0*/  FADD R10, R10, 9.9999997473787516356e-06 ;  /* 0x3727c5ac0a0a7421 */ /* 0x000fe20000000000 */
[----:B------:R-:W-:-:S06]  /*03c0*/  FADD R20, R8, 9.9999997473787516356e-06 ;  /* 0x3727c5ac08147421 */ /* 0x000fcc0000000000 */
[----:B------:R-:W1:Y:S01]  /*03d0*/  MUFU.SQRT R10, R10 ;  /* 0x0000000a000a7308 */ /* 0x000e620000002000 */
[----:B0-----:R-:W-:-:S07]  /*03e0*/  FSETP.GT.AND P2, PT, R28, 8.50705917302346158658e+37, PT ;  /* 0x7e8000001c00780b */ /* 0x001fce0003f44000 */
[----:B------:R-:W0:Y:S01]  /*03f0*/  MUFU.SQRT R8, R20 ;  /* 0x0000001400087308 */ /* 0x000e220000002000 */
[----:B------:R-:W-:Y:S01]  /*0400*/  FSETP.GEU.AND P3, PT, R28, 1.175494350822287508e-38, PT ;  /* 0x008000001c00780b */ /* 0x000fe20003f6e000 */
[----:B------:R-:W-:Y:S01]  /*0410*/  FADD R11, R11, 9.9999997473787516356e-06 ;  /* 0x3727c5ac0b0b7421 */ /* 0x000fe20000000000 */
[C---:B-1----:R-:W-:Y:S02]  /*0420*/  FSETP.GT.AND P4, PT, R10.reuse, 8.50705917302346158658e+37, PT ;  /* 0x7e8000000a00780b */ /* 0x042fe40003f84000 */
[----:B------:R-:W-:Y:S01]  /*0430*/  FSETP.GEU.AND P5, PT, R10, 1.175494350822287508e-38, PT ;  /* 0x008000000a00780b */ /* 0x000fe20003fae000 */
[----:B------:R-:W-:Y:S02]  /*0440*/  @P2 FMUL R28, R28, 0.25 ;  /* 0x3e8000001c1c2820 */ /* 0x000fe40000400000 */
[----:B------:R1:W3:Y:S01]  /*0450*/  MUFU.SQRT R29, R11 ;  /* 0x0000000b001d7308 */ /* 0x0002e20000002000 */
[----:B0-----:R-:W-:-:S05]  /*0460*/  FSETP.GT.AND P6, PT, R8, 8.50705917302346158658e+37, PT ;  /* 0x7e8000000800780b */ /* 0x001fca0003fc4000 */
[----:B------:R-:W-:Y:S01]  /*0470*/  @!P3 FMUL R28, R28, 16777216 ;  /* 0x4b8000001c1cb820 */ /* 0x000fe20000400000 */
[----:B------:R-:W-:Y:S01]  /*0480*/  HFMA2.MMA R9, -RZ, RZ, 1.625, 0 ;  /* 0x3e800000ff097435 */ /* 0x000fe200000001ff */
[----:B------:R-:W-:Y:S01]  /*0490*/  FSETP.GEU.AND P1, PT, R8, 1.175494350822287508e-38, PT ;  /* 0x008000000800780b */ /* 0x000fe20003f2e000 */
[----:B------:R-:W-:-:S03]  /*04a0*/  @P4 FMUL R10, R10, 0.25 ;  /* 0x3e8000000a0a4820 */ /* 0x000fc60000400000 */
[----:B------:R-:W0:Y:S01]  /*04b0*/  MUFU.RCP R28, R28 ;  /* 0x0000001c001c7308 */ /* 0x000e220000001000 */
[----:B------:R-:W-:-:S04]  /*04c0*/  @!P5 FMUL R10, R10, 16777216 ;  /* 0x4b8000000a0ad820 */ /* 0x000fc80000400000 */
[C---:B-1----:R-:W-:Y:S01]  /*04d0*/  FSEL R11, R9.reuse, 1, P2 ;  /* 0x3f800000090b7808 */ /* 0x042fe20001000000 */
[----:B------:R-:W-:Y:S01]  /*04e0*/  @P6 FMUL R8, R8, 0.25 ;  /* 0x3e80000008086820 */ /* 0x000fe20000400000 */
[----:B------:R-:W-:Y:S02]  /*04f0*/  FSEL R27, R9, 1, P6 ;  /* 0x3f800000091b7808 */ /* 0x000fe40003000000 */
[----:B---3--:R-:W-:Y:S01]  /*0500*/  FSETP.GT.AND P6, PT, R29, 8.50705917302346158658e+37, PT ;  /* 0x7e8000001d00780b */ /* 0x008fe20003fc4000 */
[----:B------:R-:W-:Y:S01]  /*0510*/  @!P1 FMUL R8, R8, 16777216 ;  /* 0x4b80000008089820 */ /* 0x000fe20000400000 */
[----:B------:R-:W1:Y:S01]  /*0520*/  MUFU.RCP R10, R10 ;  /* 0x0000000a000a7308 */ /* 0x000e620000001000 */
[----:B------:R-:W-:Y:S01]  /*0530*/  @!P3 FMUL R11, R11, 16777216 ;  /* 0x4b8000000b0bb820 */ /* 0x000fe20000400000 */
[----:B------:R-:W-:Y:S01]  /*0540*/  @!P1 FMUL R27, R27, 16777216 ;  /* 0x4b8000001b1b9820 */ /* 0x000fe20000400000 */
[----:B------:R-:W-:-:S05]  /*0550*/  FSETP.GEU.AND P1, PT, R29, 1.175494350822287508e-38, PT ;  /* 0x008000001d00780b */ /* 0x000fca0003f2e000 */
[----:B------:R0:W3:Y:S02]  /*0560*/  MUFU.RCP R20, R8 ;  /* 0x0000000800147308 */ /* 0x0000e40000001000 */
[----:B0-----:R-:W-:Y:S01]  /*0570*/  FMUL R8, R28, R11 ;  /* 0x0000000b1c087220 */ /* 0x001fe20000400000 */
[----:B------:R-:W-:Y:S01]  /*0580*/  FSEL R11, R9, 1, P4 ;  /* 0x3f800000090b7808 */ /* 0x000fe20002000000 */
[----:B------:R-:W-:-:S04]  /*0590*/  @P6 FMUL R29, R29, 0.25 ;  /* 0x3e8000001d1d6820 */ /* 0x000fc80000400000 */
[----:B------:R-:W-:Y:S01]  /*05a0*/  @!P5 FMUL R11, R11, 16777216 ;  /* 0x4b8000000b0bd820 */ /* 0x000fe20000400000 */
[----:B------:R-:W-:Y:S01]  /*05b0*/  FSEL R26, R9, 1, P6 ;  /* 0x3f800000091a7808 */ /* 0x000fe20003000000 */
[----:B------:R-:W-:Y:S02]  /*05c0*/  @!P1 FMUL R29, R29, 16777216 ;  /* 0x4b8000001d1d9820 */ /* 0x000fe40000400000 */
[----:B-1----:R-:W-:Y:S02]  /*05d0*/  FMUL R9, R10, R11 ;  /* 0x0000000b0a097220 */ /* 0x002fe40000400000 */
[----:B------:R-:W0:Y:S01]  /*05e0*/  LDC.64 R10, c[0x0][0x230] ;  /* 0x00008c00ff0a7b82 */ /* 0x000e220000000a00 */
[----:B---3--:R-:W-:Y:S02]  /*05f0*/  FMUL R20, R20, R27 ;  /* 0x0000001b14147220 */ /* 0x008fe40000400000 */
[----:B------:R1:W3:Y:S01]  /*0600*/  MUFU.RCP R27, R29 ;  /* 0x0000001d001b7308 */ /* 0x0002e20000001000 */
[----:B------:R-:W-:-:S04]  /*0610*/  @!P1 FMUL R26, R26, 16777216 ;  /* 0x4b8000001a1a9820 */ /* 0x000fc80000400000 */
[----:B-1----:R-:W1:Y:S01]  /*0620*/  LDC.64 R28, c[0x0][0x238] ;  /* 0x00008e00ff1c7b82 */ /* 0x002e620000000a00 */
[----:B---3--:R-:W-:Y:S01]  /*0630*/  FMUL R27, R27, R26 ;  /* 0x0000001a1b1b7220 */ /* 0x008fe20000400000 */
[----:B------:R-:W-:Y:S01]  /*0640*/  FMUL R26, R18, R9 ;  /* 0x00000009121a7220 */ /* 0x000fe20000400000 */
[-C--:B------:R-:W-:Y:S02]  /*0650*/  FMUL R21, R21, R8.reuse ;  /* 0x0000000815157220 */ /* 0x080fe40000400000 */
[-C--:B------:R-:W-:Y:S01]  /*0660*/  FMUL R23, R23, R27.reuse ;  /* 0x0000001b17177220 */ /* 0x080fe20000400000 */
[----:B------:R-:W-:Y:S01]  /*0670*/  FMUL R27, R19, R27 ;  /* 0x0000001b131b7220 */ /* 0x000fe20000400000 */
[----:B------:R-:W-:Y:S01]  /*0680*/  FMUL R24, R24, R8 ;  /* 0x0000000818187220 */ /* 0x000fe20000400000 */
[----:B------:R-:W-:Y:S01]  /*0690*/  FMUL R22, R22, R9 ;  /* 0x0000000916167220 */ /* 0x000fe20000400000 */
[----:B0-----:R-:W-:Y:S01]  /*06a0*/  IMAD.WIDE R18, R17, 0x4, R10 ;  /* 0x0000000411127825 */ /* 0x001fe200078e020a */
[----:B------:R-:W-:-:S02]  /*06b0*/  CS2R R8, SRZ ;  /* 0x0000000000087805 */ /* 0x000fc4000001ff00 */
[----:B------:R-:W-:Y:S01]  /*06c0*/  CS2R R10, SRZ ;  /* 0x00000000000a7805 */ /* 0x000fe2000001ff00 */
[-C--:B------:R-:W-:Y:S01]  /*06d0*/  FMUL R25, R25, R20.reuse ;  /* 0x0000001419197220 */ /* 0x080fe20000400000 */
[----:B------:R-:W-:-:S04]  /*06e0*/  FMUL R20, R16, R20 ;  /* 0x0000001410147220 */ /* 0x000fc80000400000 */
[----:B------:R0:W3:Y:S01]  /*06f0*/  @!P0 LDG.E.EL.128 R8, desc[UR6][R18.64] ;  /* 0x0000000612088981 */ /* 0x0000e2000c2e1d00 */
[----:B-1----:R-:W-:Y:S01]  /*0700*/  IMAD.WIDE R28, R17, 0x4, R28 ;  /* 0x00000004111c7825 */ /* 0x002fe200078e021c */
[----:B------:R-:W-:Y:S02]  /*0710*/  CS2R R16, SRZ ;  /* 0x0000000000107805 */ /* 0x000fe4000001ff00 */
[----:B0-----:R-:W-:-:S06]  /*0720*/  CS2R R18, SRZ ;  /* 0x0000000000127805 */ /* 0x001fcc000001ff00 */
[----:B------:R-:W3:Y:S01]  /*0730*/  @!P0 LDG.E.EL.128 R16, desc[UR6][R28.64] ;  /* 0x000000061c108981 */ /* 0x000ee2000c2e1d00 */
[----:B------:R-:W0:Y:S01]  /*0740*/  S2UR UR5, SR_CgaCtaId ;  /* 0x00000000000579c3 */ /* 0x000e220000008800 */
[----:B------:R-:W-:Y:S02]  /*0750*/  UMOV UR4, 0x400 ;  /* 0x0000040000047882 */ /* 0x000fe40000000000 */
[----:B0-----:R-:W-:Y:S01]  /*0760*/  UPRMT UR4, UR5, 0x654, UR4 ;  /* 0x0000065405047896 */ /* 0x001fe20008000004 */
[----:B------:R-:W-:Y:S01]  /*0770*/  ISETP.GE.AND P0, PT, R3, 0x40, PT ;  /* 0x000000400300780c */ /* 0x000fe20003f06270 */
[-CC-:B---3--:R-:W-:Y:S01]  /*0780*/  FFMA R25, R25, R8.reuse, R16.reuse ;  /* 0x0000000819197223 */ /* 0x188fe20000000010 */
[----:B------:R-:W-:Y:S01]  /*0790*/  FFMA R20, R20, R8, R16 ;  /* 0x0000000814147223 */ /* 0x000fe20000000010 */
[----:B------:R-:W-:Y:S02]  /*07a0*/  IMAD.SHL.U32 R16, R0, 0x80, RZ ;  /* 0x0000008000107824 */ /* 0x000fe400078e00ff */
[----:B------:R-:W-:Y:S01]  /*07b0*/  FFMA R8, R21, R9, R17 ;  /* 0x0000000915087223 */ /* 0x000fe20000000011 */
[----:B------:R-:W-:-:S02]  /*07c0*/  SHF.R.U32.HI R21, RZ, 0x3, R0 ;  /* 0x00000003ff157819 */ /* 0x000fc40000011600 */
[----:B------:R-:W-:Y:S02]  /*07d0*/  LOP3.LUT R16, R16, 0x380, RZ, 0xc0, !PT ;  /* 0x0000038010107812 */ /* 0x000fe400078ec0ff */
[----:B------:R-:W-:Y:S01]  /*07e0*/  SGXT.U32 R29, R21, 0x4 ;  /* 0x00000004151d781a */ /* 0x000fe20000000000 */
[----:B------:R-:W-:Y:S01]  /*07f0*/  FFMA R24, R24, R9, R17 ;  /* 0x0000000918187223 */ /* 0x000fe20000000011 */
[----:B------:R-:W-:Y:S01]  /*0800*/  SHF.R.U32.HI R21, RZ, 0x3, R16 ;  /* 0x00000003ff157819 */ /* 0x000fe20000011610 */
[-CC-:B------:R-:W-:Y:S01]  /*0810*/  FFMA R9, R22, R10.reuse, R18.reuse ;  /* 0x0000000a16097223 */ /* 0x180fe20000000012 */
[----:B------:R-:W-:Y:S01]  /*0820*/  FFMA R17, R26, R10, R18 ;  /* 0x0000000a1a117223 */ /* 0x000fe20000000012 */
[-CC-:B------:R-:W-:Y:S01]  /*0830*/  FFMA R10, R23, R11.reuse, R19.reuse ;  /* 0x0000000b170a7223 */ /* 0x180fe20000000013 */
[----:B------:R-:W-:Y:S01]  /*0840*/  FFMA R22, R27, R11, R19 ;  /* 0x0000000b1b167223 */ /* 0x000fe20000000013 */
[----:B------:R-:W-:Y:S02]  /*0850*/  LOP3.LUT R11, R21, R16, R29, 0xfe, !PT ;  /* 0x00000010150b7212 */ /* 0x000fe400078efe1d */
[----:B------:R-:W-:-:S02]  /*0860*/  LOP3.LUT R21, R16, R29, RZ, 0xfc, !PT ;  /* 0x0000001d10157212 */ /* 0x000fc400078efcff */
[C---:B------:R-:W-:Y:S02]  /*0870*/  LOP3.LUT R18, R16.reuse, 0x20, RZ, 0xfc, !PT ;  /* 0x0000002010127812 */ /* 0x040fe400078efcff */
[C---:B------:R-:W-:Y:S02]  /*0880*/  LOP3.LUT R26, R16.reuse, 0x40, RZ, 0xfc, !PT ;  /* 0x00000040101a7812 */ /* 0x040fe400078efcff */
[----:B------:R-:W-:Y:S02]  /*0890*/  LOP3.LUT R16, R16, 0x60, RZ, 0xfc, !PT ;  /* 0x0000006010107812 */ /* 0x000fe400078efcff */
[-C--:B------:R-:W-:Y:S02]  /*08a0*/  LEA.HI R18, R18, R21.reuse, RZ, 0x1d ;  /* 0x0000001512127211 */ /* 0x080fe400078fe8ff */
[-C--:B------:R-:W-:Y:S01]  /*08b0*/  LEA.HI R19, R26, R21.reuse, RZ, 0x1d ;  /* 0x000000151a137211 */ /* 0x080fe200078fe8ff */
[----:B--2---:R-:W-:Y:S01]  /*08c0*/  FADD R4, R25, R4 ;  /* 0x0000000419047221 */ /* 0x004fe20000000000 */
[----:B------:R-:W-:Y:S01]  /*08d0*/  LEA.HI R16, R16, R21, RZ, 0x1d ;  /* 0x0000001510107211 */ /* 0x000fe200078fe8ff */
[----:B------:R-:W-:Y:S01]  /*08e0*/  FADD R8, R8, R5 ;  /* 0x0000000508087221 */ /* 0x000fe20000000000 */
[----:B------:R-:W-:Y:S01]  /*08f0*/  LEA R11, R11, UR4, 0x2 ;  /* 0x000000040b0b7c11 */ /* 0x000fe2000f8e10ff */
[----:B----4-:R-:W-:Y:S01]  /*0900*/  FADD R12, R20, R12 ;  /* 0x0000000c140c7221 */ /* 0x010fe20000000000 */
[----:B------:R-:W-:Y:S01]  /*0910*/  LEA R18, R18, UR4, 0x2 ;  /* 0x0000000412127c11 */ /* 0x000fe2000f8e10ff */
[----:B------:R-:W-:Y:S01]  /*0920*/  FADD R21, R9, R6 ;  /* 0x0000000609157221 */ /* 0x000fe20000000000 */
[----:B------:R-:W-:Y:S01]  /*0930*/  LEA R20, R19, UR4, 0x2 ;  /* 0x0000000413147c11 */ /* 0x000fe2000f8e10ff */
[----:B------:R-:W-:Y:S01]  /*0940*/  FADD R23, R10, R7 ;  /* 0x000000070a177221 */ /* 0x000fe20000000000 */
[----:B------:R-:W-:Y:S01]  /*0950*/  LEA R16, R16, UR4, 0x2 ;  /* 0x0000000410107c11 */ /* 0x000fe2000f8e10ff */
[----:B------:R-:W-:Y:S01]  /*0960*/  FADD R13, R24, R13 ;  /* 0x0000000d180d7221 */ /* 0x000fe20000000000 */
[----:B------:R-:W-:Y:S01]  /*0970*/  STS [R11], R4 ;  /* 0x000000040b007388 */ /* 0x000fe20000000800 */
[----:B------:R-:W-:Y:S01]  /*0980*/  FADD R17, R17, R14 ;  /* 0x0000000e11117221 */ /* 0x000fe20000000000 */
[----:B------:R-:W-:-:S02]  /*0990*/  FADD R15, R22, R15 ;  /* 0x0000000f160f7221 */ /* 0x000fc40000000000 */
[----:B------:R0:W-:Y:S04]  /*09a0*/  STS [R18+0x80], R8 ;  /* 0x0000800812007388 */ /* 0x0001e80000000800 */
[----:B------:R-:W-:Y:S04]  /*09b0*/  STS [R20+0x100], R21 ;  /* 0x0001001514007388 */ /* 0x000fe80000000800 */
[----:B------:R-:W-:Y:S01]  /*09c0*/  STS [R16+0x180], R23 ;  /* 0x0001801710007388 */ /* 0x000fe20000000800 */
[----:B------:R-:W-:Y:S01]  /*09d0*/  IMAD.SHL.U32 R10, R0, 0x4, RZ ;  /* 0x00000004000a7824 */ /* 0x000fe200078e00ff */
[----:B------:R-:W-:Y:S01]  /*09e0*/  SHF.R.U32.HI R5, RZ, 0x1, R0 ;  /* 0x00000001ff057819 */ /* 0x000fe20000011600 */
[----:B0-----:R-:W0:Y:S01]  /*09f0*/  LDC.64 R8, c[0x0][0x240] ;  /* 0x00009000ff087b82 */ /* 0x001e220000000a00 */
[----:B------:R1:W-:Y:S04]  /*0a00*/  STS [R11+0x40], R12 ;  /* 0x0000400c0b007388 */ /* 0x0003e80000000800 */
[----:B------:R2:W-:Y:S04]  /*0a10*/  STS [R18+0xc0], R13 ;  /* 0x0000c00d12007388 */ /* 0x0005e80000000800 */
[----:B------:R-:W-:Y:S04]  /*0a20*/  STS [R20+0x140], R17 ;  /* 0x0001401114007388 */ /* 0x000fe80000000800 */
[----:B------:R-:W-:Y:S01]  /*0a30*/  STS [R16+0x1c0], R15 ;  /* 0x0001c00f10007388 */ /* 0x000fe20000000800 */
[----:B------:R-:W-:-:S02]  /*0a40*/  LOP3.LUT R10, R10, 0x1fc, RZ, 0xc0, !PT ;  /* 0x000001fc0a0a7812 */ /* 0x000fc400078ec0ff */
[----:B------:R-:W-:-:S04]  /*0a50*/  LOP3.LUT R5, R5, 0x3c, RZ, 0xc0, !PT ;  /* 0x0000003c05057812 */ /* 0x000fc800078ec0ff */
[----:B------:R-:W-:-:S04]  /*0a60*/  IADD3 R5, R10, R5, RZ ;  /* 0x000000050a057210 */ /* 0x000fc80007ffe0ff */
[----:B------:R-:W-:Y:S01]  /*0a70*/  LEA R5, R5, UR4, 0x2 ;  /* 0x0000000405057c11 */ /* 0x000fe2000f8e10ff */
[----:B------:R-:W-:Y:S01]  /*0a80*/  BAR.SYNC.DEFER_BLOCKING 0x0 ;  /* 0x0000000000007b1d */ /* 0x000fe20000010000 */
[----:B------:R-:W-:-:S04]  /*0a90*/  SHF.R.S32.HI R14, RZ, 0x1f, R3 ;  /* 0x0000001fff0e7819 */ /* 0x000fc80000011403 */
[----:B------:R-:W-:Y:S02]  /*0aa0*/  LEA.HI R14, R14, R3, RZ, 0x4 ;  /* 0x000000030e0e7211 */ /* 0x000fe400078f20ff */
[----:B------:R-:W-:Y:S02]  /*0ab0*/  SHF.R.U32.HI R19, RZ, 0x3, R0 ;  /* 0x00000003ff137819 */ /* 0x000fe40000011600 */
[----:B------:R-:W-:Y:S01]  /*0ac0*/  LOP3.LUT R0, R14, 0xfffffff0, RZ, 0xc0, !PT ;  /* 0xfffffff00e007812 */ /* 0x000fe200078ec0ff */
[----:B------:R-:W3:Y:S04]  /*0ad0*/  LDS.128 R4, [R5] ;  /* 0x0000000005047984 */ /* 0x000ee80000000c00 */
[----:B-1----:R-:W-:Y:S01]  /*0ae0*/  IMAD.IADD R11, R3, 0x1, -R0 ;  /* 0x00000001030b7824 */ /* 0x002fe200078e0a00 */
[----:B------:R-:W-:-:S02]  /*0af0*/  SGXT.U32 R19, R19, 0x4 ;  /* 0x000000041313781a */ /* 0x000fc40000000000 */
[----:B------:R-:W-:Y:S02]  /*0b00*/  LOP3.LUT R0, R10, 0x200, RZ, 0xfc, !PT ;  /* 0x000002000a007812 */ /* 0x000fe400078efcff */
[----:B------:R-:W-:Y:S02]  /*0b10*/  SHF.R.S32.HI R14, RZ, 0x4, R14 ;  /* 0x00000004ff0e7819 */ /* 0x000fe4000001140e */
[----:B------:R-:W-:Y:S02]  /*0b20*/  LOP3.LUT R3, R2, R19, RZ, 0xfc, !PT ;  /* 0x0000001302037212 */ /* 0x000fe400078efcff */
[----:B------:R-:W-:Y:S02]  /*0b30*/  SHF.R.U32.HI R12, RZ, 0x3, R0 ;  /* 0x00000003ff0c7819 */ /* 0x000fe40000011600 */
[----:B------:R-:W-:Y:S01]  /*0b40*/  LOP3.LUT R0, R2, 0x10, R19, 0xfe, !PT ;  /* 0x0000001002007812 */ /* 0x000fe200078efe13 */
[----:B------:R-:W-:Y:S01]  /*0b50*/  IMAD R11, R14, 0x600, R11 ;  /* 0x000006000e0b7824 */ /* 0x000fe200078e020b */
[----:B------:R-:W-:-:S02]  /*0b60*/  ISETP.LT.AND P1, PT, R3, 0x60, !P0 ;  /* 0x000000600300780c */ /* 0x000fc40004721270 */
[----:B------:R-:W-:Y:S01]  /*0b70*/  ISETP.LT.AND P0, PT, R0, 0x60, !P0 ;  /* 0x000000600000780c */ /* 0x000fe20004701270 */
[----:B------:R-:W-:Y:S01]  /*0b80*/  IMAD R3, R3, 0x10, R11 ;  /* 0x0000001003037824 */ /* 0x000fe200078e020b */
[----:B--2---:R-:W-:-:S03]  /*0b90*/  LOP3.LUT R13, R12, 0x7c, RZ, 0xc0, !PT ;  /* 0x0000007c0c0d7812 */ /* 0x004fc600078ec0ff */
[----:B0-----:R-:W-:Y:S01]  /*0ba0*/  IMAD.WIDE R2, R3, 0x4, R8 ;  /* 0x0000000403027825 */ /* 0x001fe200078e0208 */
[----:B------:R-:W-:-:S04]  /*0bb0*/  IADD3 R13, R10, R13, RZ ;  /* 0x0000000d0a0d7210 */ /* 0x000fc80007ffe0ff */
[----:B------:R-:W-:Y:S01]  /*0bc0*/  LEA R13, R13, UR4, 0x2 ;  /* 0x000000040d0d7c11 */ /* 0x000fe2000f8e10ff */
[----:B---3--:R0:W-:Y:S02]  /*0bd0*/  @P1 STG.E.128 desc[UR6][R2.64], R4 ;  /* 0x0000000402001986 */ /* 0x0081e4000c101d06 */
[----:B0-----:R-:W-:Y:S05]  /*0be0*/  @!P0 EXIT ;  /* 0x000000000000894d */ /* 0x001fea0003800000 */
[----:B------:R-:W0:Y:S01]  /*0bf0*/  LDS.128 R12, [R13+0x800] ;  /* 0x000800000d0c7984 */ /* 0x000e220000000c00 */
[----:B------:R-:W-:-:S04]  /*0c00*/  IMAD R11, R0, 0x10, R11 ;  /* 0x00000010000b7824 */ /* 0x000fc800078e020b */
[----:B------:R-:W-:-:S05]  /*0c10*/  IMAD.WIDE R8, R11, 0x4, R8 ;  /* 0x000000040b087825 */ /* 0x000fca00078e0208 */
[----:B0-----:R-:W-:Y:S01]  /*0c20*/  STG.E.128 desc[UR6][R8.64], R12 ;  /* 0x0000000c08007986 */ /* 0x001fe2000c101d06 */
[----:B------:R-:W-:Y:S05]  /*0c30*/  EXIT ;  /* 0x000000000000794d */ /* 0x000fea0003800000 */
.L_x_0:
[----:B------:R-:W-:-:S00]  /*0c40*/  BRA `(.L_x_0) ;  /* 0xfffffffc00fc7947 */ /* 0x000fc0000383ffff */
[----:B------:R-:W-:-:S00]  /*0c50*/  NOP ;  /* 0x0000000000007918 */ /* 0x000fc00000000000 */
        /* <DEDUP_REMOVED lines=10> */
.L_x_1:


//--------------------- .nv.global.init           --------------------------
	.section	.nv.global.init,"aw",@progbits
.nv.global.init:
	.type		_$_str,@object
	.size		_$_str,(_$_str_$_2 - _$_str)
_$_str:
        /*0000*/ 	.byte	0x5f, 0x5f, 0x43, 0x55, 0x44, 0x41, 0x5f, 0x46, 0x54, 0x5a, 0x00
	.type		_$_str_$_2,@object
	.size		_$_str_$_2,(.L_1 - _$_str_$_2)
_$_str_$_2:
        /*000b*/ 	.byte	0x5f, 0x5f, 0x43, 0x55, 0x44, 0x41, 0x5f, 0x50, 0x52, 0x45, 0x43, 0x5f, 0x53, 0x51, 0x52, 0x54
        /*001b*/ 	.byte	0x00
.L_1:


//--------------------- .nv.shared.triton_poi_fused__native_batch_norm_legit_no_training_add_29 --------------------------
	.section	.nv.shared.triton_poi_fused__native_batch_norm_legit_no_training_add_29,"aw",@nobits
	.sectionflags	@""
	.align	16
	.zero		1024


//--------------------- .nv.constant0.triton_poi_fused__native_batch_norm_legit_no_training_add_29 --------------------------
	.section	.nv.constant0.triton_poi_fused__native_batch_norm_legit_no_training_add_29,"a",@progbits
	.sectionflags	@""
	.align	4
.nv.constant0.triton_poi_fused__native_batch_norm_legit_no_training_add_29:
	.zero		592
